//
// Generated by NVIDIA NVVM Compiler
//
// Compiler Build ID: CL-36424714
// Cuda compilation tools, release 13.0, V13.0.88
// Based on NVVM 20.0.0
//

.version 9.0
.target sm_100
.address_size 64

	// .globl	_Z32reference_matrix_scalar_multiplyPffS_mm

.visible .entry _Z32reference_matrix_scalar_multiplyPffS_mm(
	.param .u64 .ptr .align 1 _Z32reference_matrix_scalar_multiplyPffS_mm_param_0,
	.param .f32 _Z32reference_matrix_scalar_multiplyPffS_mm_param_1,
	.param .u64 .ptr .align 1 _Z32reference_matrix_scalar_multiplyPffS_mm_param_2,
	.param .u64 _Z32reference_matrix_scalar_multiplyPffS_mm_param_3,
	.param .u64 _Z32reference_matrix_scalar_multiplyPffS_mm_param_4
)
{
	.reg .pred 	%p<12>;
	.reg .b32 	%r<5>;
	.reg .b32 	%f<60>;
	.reg .b64 	%rd<117>;

	ld.param.u64 	%rd27, [_Z32reference_matrix_scalar_multiplyPffS_mm_param_0];
	ld.param.f32 	%f1, [_Z32reference_matrix_scalar_multiplyPffS_mm_param_1];
	ld.param.u64 	%rd28, [_Z32reference_matrix_scalar_multiplyPffS_mm_param_2];
	ld.param.u64 	%rd26, [_Z32reference_matrix_scalar_multiplyPffS_mm_param_3];
	ld.param.u64 	%rd29, [_Z32reference_matrix_scalar_multiplyPffS_mm_param_4];
	cvta.to.global.u64 	%rd1, %rd28;
	cvta.to.global.u64 	%rd2, %rd27;
	mov.u32 	%r1, %ctaid.x;
	mov.u32 	%r2, %ntid.x;
	mov.u32 	%r3, %tid.x;
	mad.lo.s32 	%r4, %r1, %r2, %r3;
	cvt.s64.s32 	%rd3, %r4;
	setp.le.u64 	%p1, %rd29, %rd3;
	setp.eq.s64 	%p2, %rd26, 0;
	or.pred  	%p3, %p1, %p2;
	@%p3 bra 	$L__BB0_12;
	mul.lo.s64 	%rd4, %rd26, %rd3;
	add.s64 	%rd31, %rd26, -1;
	and.b64  	%rd5, %rd26, 15;
	setp.lt.u64 	%p4, %rd31, 15;
	mov.b64 	%rd113, 0;
	@%p4 bra 	$L__BB0_4;
	and.b64  	%rd113, %rd26, -16;
	shl.b64 	%rd32, %rd4, 2;
	add.s64 	%rd33, %rd32, 32;
	add.s64 	%rd110, %rd2, %rd33;
	add.s64 	%rd109, %rd1, %rd33;
	mov.u64 	%rd111, %rd113;
$L__BB0_3:
	.pragma "nounroll";
	ld.global.f32 	%f2, [%rd110+-32];
	mul.f32 	%f3, %f1, %f2;
	st.global.f32 	[%rd109+-32], %f3;
	ld.global.f32 	%f4, [%rd110+-28];
	mul.f32 	%f5, %f1, %f4;
	st.global.f32 	[%rd109+-28], %f5;
	ld.global.f32 	%f6, [%rd110+-24];
	mul.f32 	%f7, %f1, %f6;
	st.global.f32 	[%rd109+-24], %f7;
	ld.global.f32 	%f8, [%rd110+-20];
	mul.f32 	%f9, %f1, %f8;
	st.global.f32 	[%rd109+-20], %f9;
	ld.global.f32 	%f10, [%rd110+-16];
	mul.f32 	%f11, %f1, %f10;
	st.global.f32 	[%rd109+-16], %f11;
	ld.global.f32 	%f12, [%rd110+-12];
	mul.f32 	%f13, %f1, %f12;
	st.global.f32 	[%rd109+-12], %f13;
	ld.global.f32 	%f14, [%rd110+-8];
	mul.f32 	%f15, %f1, %f14;
	st.global.f32 	[%rd109+-8], %f15;
	ld.global.f32 	%f16, [%rd110+-4];
	mul.f32 	%f17, %f1, %f16;
	st.global.f32 	[%rd109+-4], %f17;
	ld.global.f32 	%f18, [%rd110];
	mul.f32 	%f19, %f1, %f18;
	st.global.f32 	[%rd109], %f19;
	ld.global.f32 	%f20, [%rd110+4];
	mul.f32 	%f21, %f1, %f20;
	st.global.f32 	[%rd109+4], %f21;
	ld.global.f32 	%f22, [%rd110+8];
	mul.f32 	%f23, %f1, %f22;
	st.global.f32 	[%rd109+8], %f23;
	ld.global.f32 	%f24, [%rd110+12];
	mul.f32 	%f25, %f1, %f24;
	st.global.f32 	[%rd109+12], %f25;
	ld.global.f32 	%f26, [%rd110+16];
	mul.f32 	%f27, %f1, %f26;
	st.global.f32 	[%rd109+16], %f27;
	ld.global.f32 	%f28, [%rd110+20];
	mul.f32 	%f29, %f1, %f28;
	st.global.f32 	[%rd109+20], %f29;
	ld.global.f32 	%f30, [%rd110+24];
	mul.f32 	%f31, %f1, %f30;
	st.global.f32 	[%rd109+24], %f31;
	ld.global.f32 	%f32, [%rd110+28];
	mul.f32 	%f33, %f1, %f32;
	st.global.f32 	[%rd109+28], %f33;
	add.s64 	%rd111, %rd111, -16;
	add.s64 	%rd110, %rd110, 64;
	add.s64 	%rd109, %rd109, 64;
	setp.ne.s64 	%p5, %rd111, 0;
	@%p5 bra 	$L__BB0_3;
$L__BB0_4:
	setp.eq.s64 	%p6, %rd5, 0;
	@%p6 bra 	$L__BB0_12;
	and.b64  	%rd16, %rd26, 7;
	setp.lt.u64 	%p7, %rd5, 8;
	@%p7 bra 	$L__BB0_7;
	add.s64 	%rd34, %rd113, %rd4;
	shl.b64 	%rd35, %rd34, 2;
	add.s64 	%rd36, %rd2, %rd35;
	ld.global.f32 	%f34, [%rd36];
	mul.f32 	%f35, %f1, %f34;
	add.s64 	%rd37, %rd1, %rd35;
	st.global.f32 	[%rd37], %f35;
	add.s64 	%rd38, %rd113, 1;
	and.b64  	%rd39, %rd38, 4294967295;
	add.s64 	%rd40, %rd39, %rd4;
	shl.b64 	%rd41, %rd40, 2;
	add.s64 	%rd42, %rd2, %rd41;
	ld.global.f32 	%f36, [%rd42];
	mul.f32 	%f37, %f1, %f36;
	add.s64 	%rd43, %rd1, %rd41;
	st.global.f32 	[%rd43], %f37;
	add.s64 	%rd44, %rd113, 2;
	and.b64  	%rd45, %rd44, 4294967295;
	add.s64 	%rd46, %rd45, %rd4;
	shl.b64 	%rd47, %rd46, 2;
	add.s64 	%rd48, %rd2, %rd47;
	ld.global.f32 	%f38, [%rd48];
	mul.f32 	%f39, %f1, %f38;
	add.s64 	%rd49, %rd1, %rd47;
	st.global.f32 	[%rd49], %f39;
	add.s64 	%rd50, %rd113, 3;
	and.b64  	%rd51, %rd50, 4294967295;
	add.s64 	%rd52, %rd51, %rd4;
	shl.b64 	%rd53, %rd52, 2;
	add.s64 	%rd54, %rd2, %rd53;
	ld.global.f32 	%f40, [%rd54];
	mul.f32 	%f41, %f1, %f40;
	add.s64 	%rd55, %rd1, %rd53;
	st.global.f32 	[%rd55], %f41;
	add.s64 	%rd56, %rd113, 4;
	and.b64  	%rd57, %rd56, 4294967295;
	add.s64 	%rd58, %rd57, %rd4;
	shl.b64 	%rd59, %rd58, 2;
	add.s64 	%rd60, %rd2, %rd59;
	ld.global.f32 	%f42, [%rd60];
	mul.f32 	%f43, %f1, %f42;
	add.s64 	%rd61, %rd1, %rd59;
	st.global.f32 	[%rd61], %f43;
	add.s64 	%rd62, %rd113, 5;
	and.b64  	%rd63, %rd62, 4294967295;
	add.s64 	%rd64, %rd63, %rd4;
	shl.b64 	%rd65, %rd64, 2;
	add.s64 	%rd66, %rd2, %rd65;
	ld.global.f32 	%f44, [%rd66];
	mul.f32 	%f45, %f1, %f44;
	add.s64 	%rd67, %rd1, %rd65;
	st.global.f32 	[%rd67], %f45;
	add.s64 	%rd68, %rd113, 6;
	and.b64  	%rd69, %rd68, 4294967295;
	add.s64 	%rd70, %rd69, %rd4;
	shl.b64 	%rd71, %rd70, 2;
	add.s64 	%rd72, %rd2, %rd71;
	ld.global.f32 	%f46, [%rd72];
	mul.f32 	%f47, %f1, %f46;
	add.s64 	%rd73, %rd1, %rd71;
	st.global.f32 	[%rd73], %f47;
	add.s64 	%rd74, %rd113, 7;
	and.b64  	%rd75, %rd74, 4294967295;
	add.s64 	%rd76, %rd75, %rd4;
	shl.b64 	%rd77, %rd76, 2;
	add.s64 	%rd78, %rd2, %rd77;
	ld.global.f32 	%f48, [%rd78];
	mul.f32 	%f49, %f1, %f48;
	add.s64 	%rd79, %rd1, %rd77;
	st.global.f32 	[%rd79], %f49;
	add.s64 	%rd80, %rd113, 8;
	and.b64  	%rd113, %rd80, 4294967295;
$L__BB0_7:
	setp.eq.s64 	%p8, %rd16, 0;
	@%p8 bra 	$L__BB0_12;
	and.b64  	%rd115, %rd26, 3;
	setp.lt.u64 	%p9, %rd16, 4;
	@%p9 bra 	$L__BB0_10;
	add.s64 	%rd81, %rd113, %rd4;
	shl.b64 	%rd82, %rd81, 2;
	add.s64 	%rd83, %rd2, %rd82;
	ld.global.f32 	%f50, [%rd83];
	mul.f32 	%f51, %f1, %f50;
	add.s64 	%rd84, %rd1, %rd82;
	st.global.f32 	[%rd84], %f51;
	add.s64 	%rd85, %rd113, 1;
	and.b64  	%rd86, %rd85, 4294967295;
	add.s64 	%rd87, %rd86, %rd4;
	shl.b64 	%rd88, %rd87, 2;
	add.s64 	%rd89, %rd2, %rd88;
	ld.global.f32 	%f52, [%rd89];
	mul.f32 	%f53, %f1, %f52;
	add.s64 	%rd90, %rd1, %rd88;
	st.global.f32 	[%rd90], %f53;
	add.s64 	%rd91, %rd113, 2;
	and.b64  	%rd92, %rd91, 4294967295;
	add.s64 	%rd93, %rd92, %rd4;
	shl.b64 	%rd94, %rd93, 2;
	add.s64 	%rd95, %rd2, %rd94;
	ld.global.f32 	%f54, [%rd95];
	mul.f32 	%f55, %f1, %f54;
	add.s64 	%rd96, %rd1, %rd94;
	st.global.f32 	[%rd96], %f55;
	add.s64 	%rd97, %rd113, 3;
	and.b64  	%rd98, %rd97, 4294967295;
	add.s64 	%rd99, %rd98, %rd4;
	shl.b64 	%rd100, %rd99, 2;
	add.s64 	%rd101, %rd2, %rd100;
	ld.global.f32 	%f56, [%rd101];
	mul.f32 	%f57, %f1, %f56;
	add.s64 	%rd102, %rd1, %rd100;
	st.global.f32 	[%rd102], %f57;
	add.s64 	%rd103, %rd113, 4;
	and.b64  	%rd113, %rd103, 4294967295;
$L__BB0_10:
	setp.eq.s64 	%p10, %rd115, 0;
	@%p10 bra 	$L__BB0_12;
$L__BB0_11:
	.pragma "nounroll";
	add.s64 	%rd104, %rd113, %rd4;
	shl.b64 	%rd105, %rd104, 2;
	add.s64 	%rd106, %rd2, %rd105;
	ld.global.f32 	%f58, [%rd106];
	mul.f32 	%f59, %f1, %f58;
	add.s64 	%rd107, %rd1, %rd105;
	st.global.f32 	[%rd107], %f59;
	add.s64 	%rd108, %rd113, 1;
	and.b64  	%rd113, %rd108, 4294967295;
	add.s64 	%rd115, %rd115, -1;
	setp.ne.s64 	%p11, %rd115, 0;
	@%p11 bra 	$L__BB0_11;
$L__BB0_12:
	ret;

}


// ===== COMPILED SASS (sm_100) =====

	.target	sm_100

	.elftype	@"ET_EXEC"


//--------------------- .note.nv.tkinfo           --------------------------
	.section	.note.nv.tkinfo,"",@"SHT_NOTE"
	.sectionflags	@"SHF_NOTE_NV_TKINFO"
	.tkinfo
        /*0018*/ 	.word	0x00000002
        /*0030*/ 	.string	""
        /*0030*/ 	.string	"ptxas"
        /*0030*/ 	.string	"Cuda compilation tools, release 13.0, V13.0.88"
        /*0030*/ 	.string	"Build cuda_13.0.r13.0/compiler.36424714_0"
        /*0030*/ 	.string	"-arch sm_100 -m 64 "



//--------------------- .note.nv.cuinfo           --------------------------
	.section	.note.nv.cuinfo,"",@"SHT_NOTE"
	.sectionflags	@"SHF_NOTE_NV_CUINFO"
        /*0018*/ 	.short	0x0002
        /*001a*/ 	.short	0x0064
        /*001c*/ 	.short	0x0082
	.zero		2


//--------------------- .nv.info                  --------------------------
	.section	.nv.info,"",@"SHT_CUDA_INFO"
	.align	4


	//----- nvinfo : EIATTR_REGCOUNT
	.align		4
        /*0000*/ 	.byte	0x04, 0x2f
        /*0002*/ 	.short	(.L_1 - .L_0)
	.align		4
.L_0:
        /*0004*/ 	.word	index@(_Z32reference_matrix_scalar_multiplyPffS_mm)
        /*0008*/ 	.word	0x00000014


	//----- nvinfo : EIATTR_FRAME_SIZE
	.align		4
.L_1:
        /*000c*/ 	.byte	0x04, 0x11
        /*000e*/ 	.short	(.L_3 - .L_2)
	.align		4
.L_2:
        /*0010*/ 	.word	index@(_Z32reference_matrix_scalar_multiplyPffS_mm)
        /*0014*/ 	.word	0x00000000


	//----- nvinfo : EIATTR_MIN_STACK_SIZE
	.align		4
.L_3:
        /*0018*/ 	.byte	0x04, 0x12
        /*001a*/ 	.short	(.L_5 - .L_4)
	.align		4
.L_4:
        /*001c*/ 	.word	index@(_Z32reference_matrix_scalar_multiplyPffS_mm)
        /*0020*/ 	.word	0x00000000
.L_5:


//--------------------- .nv.compat                --------------------------
	.section	.nv.compat,"",@"SHT_CUDA_COMPAT_INFO"
	.align	4
        /*0000*/ 	.byte	0x02, 0x09, 0x00, 0x00, 0x02, 0x02, 0x01, 0x00, 0x02, 0x05, 0x05, 0x00, 0x03, 0x07, 0x01, 0x01
        /*0010*/ 	.byte	0x02, 0x03, 0x00, 0x00, 0x02, 0x06, 0x01, 0x00, 0x04, 0x0b, 0x08, 0x00, 0x09, 0x00, 0x00, 0x00
        /*0020*/ 	.byte	0x00, 0x00, 0x00, 0x00


//--------------------- .nv.info._Z32reference_matrix_scalar_multiplyPffS_mm --------------------------
	.section	.nv.info._Z32reference_matrix_scalar_multiplyPffS_mm,"",@"SHT_CUDA_INFO"
	.sectionflags	@""
	.align	4


	//----- nvinfo : EIATTR_CUDA_API_VERSION
	.align		4
        /*0000*/ 	.byte	0x04, 0x37
        /*0002*/ 	.short	(.L_7 - .L_6)
.L_6:
        /*0004*/ 	.word	0x00000082


	//----- nvinfo : EIATTR_KPARAM_INFO
	.align		4
.L_7:
        /*0008*/ 	.byte	0x04, 0x17
        /*000a*/ 	.short	(.L_9 - .L_8)
.L_8:
        /*000c*/ 	.word	0x00000000
        /*0010*/ 	.short	0x0004
        /*0012*/ 	.short	0x0020
        /*0014*/ 	.byte	0x00, 0xf0, 0x21, 0x00


	//----- nvinfo : EIATTR_KPARAM_INFO
	.align		4
.L_9:
        /*0018*/ 	.byte	0x04, 0x17
        /*001a*/ 	.short	(.L_11 - .L_10)
.L_10:
        /*001c*/ 	.word	0x00000000
        /*0020*/ 	.short	0x0003
        /*0022*/ 	.short	0x0018
        /*0024*/ 	.byte	0x00, 0xf0, 0x21, 0x00


	//----- nvinfo : EIATTR_KPARAM_INFO
	.align		4
.L_11:
        /*0028*/ 	.byte	0x04, 0x17
        /*002a*/ 	.short	(.L_13 - .L_12)
.L_12:
        /*002c*/ 	.word	0x00000000
        /*0030*/ 	.short	0x0002
        /*0032*/ 	.short	0x0010
        /*0034*/ 	.byte	0x00, 0xf5, 0x21, 0x00


	//----- nvinfo : EIATTR_KPARAM_INFO
	.align		4
.L_13:
        /*0038*/ 	.byte	0x04, 0x17
        /*003a*/ 	.short	(.L_15 - .L_14)
.L_14:
        /*003c*/ 	.word	0x00000000
        /*0040*/ 	.short	0x0001
        /*0042*/ 	.short	0x0008
        /*0044*/ 	.byte	0x00, 0xf0, 0x11, 0x00


	//----- nvinfo : EIATTR_KPARAM_INFO
	.align		4
.L_15:
        /*0048*/ 	.byte	0x04, 0x17
        /*004a*/ 	.short	(.L_17 - .L_16)
.L_16:
        /*004c*/ 	.word	0x00000000
        /*0050*/ 	.short	0x0000
        /*0052*/ 	.short	0x0000
        /*0054*/ 	.byte	0x00, 0xf5, 0x21, 0x00


	//----- nvinfo : EIATTR_SPARSE_MMA_MASK
	.align		4
.L_17:
        /*0058*/ 	.byte	0x03, 0x50
        /*005a*/ 	.short	0x0000


	//----- nvinfo : EIATTR_MAXREG_COUNT
	.align		4
        /*005c*/ 	.byte	0x03, 0x1b
        /*005e*/ 	.short	0x00ff


	//----- nvinfo : EIATTR_MERCURY_ISA_VERSION
	.align		4
        /*0060*/ 	.byte	0x03, 0x5f
        /*0062*/ 	.short	0x0101


	//----- nvinfo : EIATTR_VRC_CTA_INIT_COUNT
	.align		4
        /*0064*/ 	.byte	0x02, 0x4a
	.zero		1
	.zero		1


	//----- nvinfo : EIATTR_EXIT_INSTR_OFFSETS
	.align		4
        /*0068*/ 	.byte	0x04, 0x1c
        /*006a*/ 	.short	(.L_19 - .L_18)


	//   ....[0]....
.L_18:
        /*006c*/ 	.word	0x000000c0


	//   ....[1]....
        /*0070*/ 	.word	0x00000650


	//   ....[2]....
        /*0074*/ 	.word	0x00000d00


	//   ....[3]....
        /*0078*/ 	.word	0x000010f0


	//   ....[4]....
        /*007c*/ 	.word	0x00001220


	//----- nvinfo : EIATTR_CBANK_PARAM_SIZE
	.align		4
.L_19:
        /*0080*/ 	.byte	0x03, 0x19
        /*0082*/ 	.short	0x0028


	//----- nvinfo : EIATTR_PARAM_CBANK
	.align		4
        /*0084*/ 	.byte	0x04, 0x0a
        /*0086*/ 	.short	(.L_21 - .L_20)
	.align		4
.L_20:
        /*0088*/ 	.word	index@(.nv.constant0._Z32reference_matrix_scalar_multiplyPffS_mm)
        /*008c*/ 	.short	0x0380
        /*008e*/ 	.short	0x0028


	//----- nvinfo : EIATTR_SW_WAR
	.align		4
.L_21:
        /*0090*/ 	.byte	0x04, 0x36
        /*0092*/ 	.short	(.L_23 - .L_22)
.L_22:
        /*0094*/ 	.word	0x00000008
.L_23:


//--------------------- .nv.callgraph             --------------------------
	.section	.nv.callgraph,"",@"SHT_CUDA_CALLGRAPH"
	.align	4
	.sectionentsize	8
	.align		4
        /*0000*/ 	.word	0x00000000
	.align		4
        /*0004*/ 	.word	0xffffffff
	.align		4
        /*0008*/ 	.word	0x00000000
	.align		4
        /*000c*/ 	.word	0xfffffffe
	.align		4
        /*0010*/ 	.word	0x00000000
	.align		4
        /*0014*/ 	.word	0xfffffffd
	.align		4
        /*0018*/ 	.word	0x00000000
	.align		4
        /*001c*/ 	.word	0xfffffffc


//--------------------- .text._Z32reference_matrix_scalar_multiplyPffS_mm --------------------------
	.section	.text._Z32reference_matrix_scalar_multiplyPffS_mm,"ax",@progbits
	.align	128
        .global         _Z32reference_matrix_scalar_multiplyPffS_mm
        .type           _Z32reference_matrix_scalar_multiplyPffS_mm,@function
        .size           _Z32reference_matrix_scalar_multiplyPffS_mm,(.L_x_6 - _Z32reference_matrix_scalar_multiplyPffS_mm)
        .other          _Z32reference_matrix_scalar_multiplyPffS_mm,@"STO_CUDA_ENTRY STV_DEFAULT"
_Z32reference_matrix_scalar_multiplyPffS_mm:
.text._Z32reference_matrix_scalar_multiplyPffS_mm:
[----:B------:R-:W-:Y:S01]  /*0000*/  LDC R1, c[0x0][0x37c] ;  /* 0x0000df00ff017b82 */ /* 0x000fe20000000800 */
[----:B------:R-:W0:Y:S07]  /*0010*/  S2R R3, SR_TID.X ;  /* 0x0000000000037919 */ /* 0x000e2e0000002100 */
[----:B------:R-:W0:Y:S01]  /*0020*/  S2UR UR4, SR_CTAID.X ;  /* 0x00000000000479c3 */ /* 0x000e220000002500 */
[----:B------:R-:W1:Y:S01]  /*0030*/  LDCU.64 UR8, c[0x0][0x398] ;  /* 0x00007300ff0877ac */ /* 0x000e620008000a00 */
[----:B------:R-:W2:Y:S06]  /*0040*/  LDCU.64 UR6, c[0x0][0x3a0] ;  /* 0x00007400ff0677ac */ /* 0x000eac0008000a00 */
[----:B------:R-:W0:Y:S01]  /*0050*/  LDC R2, c[0x0][0x360] ;  /* 0x0000d800ff027b82 */ /* 0x000e220000000800 */
[----:B-1----:R-:W-:-:S04]  /*0060*/  ISETP.NE.U32.AND P0, PT, RZ, UR8, PT ;  /* 0x00000008ff007c0c */ /* 0x002fc8000bf05070 */
[----:B------:R-:W-:Y:S01]  /*0070*/  ISETP.NE.AND.EX P0, PT, RZ, UR9, PT, P0 ;  /* 0x00000009ff007c0c */ /* 0x000fe2000bf05300 */
[----:B0-----:R-:W-:-:S05]  /*0080*/  IMAD R2, R2, UR4, R3 ;  /* 0x0000000402027c24 */ /* 0x001fca000f8e0203 */
[----:B--2---:R-:W-:Y:S02]  /*0090*/  ISETP.GE.U32.AND P1, PT, R2, UR6, PT ;  /* 0x0000000602007c0c */ /* 0x004fe4000bf26070 */
[----:B------:R-:W-:-:S04]  /*00a0*/  SHF.R.S32.HI R0, RZ, 0x1f, R2 ;  /* 0x0000001fff007819 */ /* 0x000fc80000011402 */
[----:B------:R-:W-:-:S13]  /*00b0*/  ISETP.GE.U32.OR.EX P0, PT, R0, UR7, !P0, P1 ;  /* 0x0000000700007c0c */ /* 0x000fda000c706510 */
[----:B------:R-:W-:Y:S05]  /*00c0*/  @P0 EXIT ;  /* 0x000000000000094d */ /* 0x000fea0003800000 */
[----:B------:R-:W-:Y:S02]  /*00d0*/  UIADD3 UR4, UP0, UPT, UR8, -0x1, URZ ;  /* 0xffffffff08047890 */ /* 0x000fe4000ff1e0ff */
[----:B------:R-:W-:Y:S01]  /*00e0*/  IMAD R3, R0, UR8, RZ ;  /* 0x0000000800037c24 */ /* 0x000fe2000f8e02ff */
[----:B------:R-:W-:Y:S02]  /*00f0*/  ULOP3.LUT UR12, UR8, 0xf, URZ, 0xc0, !UPT ;  /* 0x0000000f080c7892 */ /* 0x000fe4000f8ec0ff */
[----:B------:R-:W-:Y:S02]  /*0100*/  UIADD3.X UR7, UPT, UPT, UR9, -0x1, URZ, UP0, !UPT ;  /* 0xffffffff09077890 */ /* 0x000fe400087fe4ff */
[C---:B------:R-:W-:Y:S01]  /*0110*/  IMAD R5, R2.reuse, UR9, R3 ;  /* 0x0000000902057c24 */ /* 0x040fe2000f8e0203 */
[----:B------:R-:W-:Y:S01]  /*0120*/  UISETP.GE.U32.AND UP0, UPT, UR4, 0xf, UPT ;  /* 0x0000000f0400788c */ /* 0x000fe2000bf06070 */
[----:B------:R-:W-:Y:S01]  /*0130*/  IMAD.WIDE.U32 R2, R2, UR8, RZ ;  /* 0x0000000802027c25 */ /* 0x000fe2000f8e00ff */
[----:B------:R-:W-:Y:S01]  /*0140*/  UMOV UR5, URZ ;  /* 0x000000ff00057c82 */ /* 0x000fe20008000000 */
[----:B------:R-:W-:Y:S01]  /*0150*/  UMOV UR6, URZ ;  /* 0x000000ff00067c82 */ /* 0x000fe20008000000 */
[----:B------:R-:W-:Y:S01]  /*0160*/  UISETP.GE.U32.AND.EX UP0, UPT, UR7, URZ, UPT, UP0 ;  /* 0x000000ff0700728c */ /* 0x000fe2000bf06100 */
[----:B------:R-:W-:Y:S01]  /*0170*/  IMAD.IADD R5, R3, 0x1, R5 ;  /* 0x0000000103057824 */ /* 0x000fe200078e0205 */
[----:B------:R-:W0:Y:S07]  /*0180*/  LDCU.64 UR10, c[0x0][0x358] ;  /* 0x00006b00ff0a77ac */ /* 0x000e2e0008000a00 */
[----:B------:R-:W-:Y:S05]  /*0190*/  BRA.U !UP0, `(.L_x_0) ;  /* 0x0000000508247547 */ /* 0x000fea000b800000 */
[----:B------:R-:W1:Y:S01]  /*01a0*/  LDCU.64 UR14, c[0x0][0x380] ;  /* 0x00007000ff0e77ac */ /* 0x000e620008000a00 */
[C---:B------:R-:W-:Y:S01]  /*01b0*/  LEA R4, P0, R2.reuse, 0x20, 0x2 ;  /* 0x0000002002047811 */ /* 0x040fe200078010ff */
[----:B------:R-:W2:Y:S03]  /*01c0*/  LDCU.64 UR16, c[0x0][0x390] ;  /* 0x00007200ff1077ac */ /* 0x000ea60008000a00 */
[----:B------:R-:W-:Y:S01]  /*01d0*/  LEA.HI.X R13, R2, RZ, R5, 0x2, P0 ;  /* 0x000000ff020d7211 */ /* 0x000fe200000f1405 */
[----:B------:R-:W3:Y:S01]  /*01e0*/  LDCU UR6, c[0x0][0x39c] ;  /* 0x00007380ff0677ac */ /* 0x000ee20008000800 */
[----:B------:R-:W-:Y:S01]  /*01f0*/  ULOP3.LUT UR5, UR8, 0xfffffff0, URZ, 0xc0, !UPT ;  /* 0xfffffff008057892 */ /* 0x000fe2000f8ec0ff */
[----:B------:R-:W4:Y:S01]  /*0200*/  LDCU UR9, c[0x0][0x388] ;  /* 0x00007100ff0977ac */ /* 0x000f220008000800 */
[----:B-1----:R-:W-:-:S05]  /*0210*/  IADD3 R0, P1, PT, R4, UR14, RZ ;  /* 0x0000000e04007c10 */ /* 0x002fca000ff3e0ff */
[----:B------:R-:W-:Y:S01]  /*0220*/  UMOV UR4, UR5 ;  /* 0x0000000500047c82 */ /* 0x000fe20008000000 */
[----:B--2---:R-:W-:Y:S02]  /*0230*/  IADD3 R4, P2, PT, R4, UR16, RZ ;  /* 0x0000001004047c10 */ /* 0x004fe4000ff5e0ff */
[C---:B------:R-:W-:Y:S02]  /*0240*/  IADD3.X R7, PT, PT, R13.reuse, UR15, RZ, P1, !PT ;  /* 0x0000000f0d077c10 */ /* 0x040fe40008ffe4ff */
[----:B------:R-:W-:Y:S01]  /*0250*/  IADD3.X R13, PT, PT, R13, UR17, RZ, P2, !PT ;  /* 0x000000110d0d7c10 */ /* 0x000fe200097fe4ff */
[----:B---3--:R-:W-:-:S08]  /*0260*/  UMOV UR7, UR6 ;  /* 0x0000000600077c82 */ /* 0x008fd00008000000 */
.L_x_1:
[----:B------:R-:W-:-:S05]  /*0270*/  IMAD.MOV.U32 R6, RZ, RZ, R0 ;  /* 0x000000ffff067224 */ /* 0x000fca00078e0000 */
[----:B0-----:R-:W4:Y:S01]  /*0280*/  LDG.E R0, desc[UR10][R6.64+-0x20] ;  /* 0xffffe00a06007981 */ /* 0x001f22000c1e1900 */
[----:B-1----:R-:W-:Y:S02]  /*0290*/  IMAD.MOV.U32 R8, RZ, RZ, R4 ;  /* 0x000000ffff087224 */ /* 0x002fe400078e0004 */
[----:B------:R-:W-:Y:S02]  /*02a0*/  IMAD.MOV.U32 R9, RZ, RZ, R13 ;  /* 0x000000ffff097224 */ /* 0x000fe400078e000d */
[----:B----4-:R-:W-:-:S05]  /*02b0*/  FMUL R11, R0, UR9 ;  /* 0x00000009000b7c20 */ /* 0x010fca0008400000 */
[----:B------:R0:W-:Y:S04]  /*02c0*/  STG.E desc[UR10][R8.64+-0x20], R11 ;  /* 0xffffe00b08007986 */ /* 0x0001e8000c10190a */
[----:B------:R-:W2:Y:S02]  /*02d0*/  LDG.E R0, desc[UR10][R6.64+-0x1c] ;  /* 0xffffe40a06007981 */ /* 0x000ea4000c1e1900 */
[----:B--2---:R-:W-:-:S05]  /*02e0*/  FMUL R13, R0, UR9 ;  /* 0x00000009000d7c20 */ /* 0x004fca0008400000 */
[----:B------:R1:W-:Y:S04]  /*02f0*/  STG.E desc[UR10][R8.64+-0x1c], R13 ;  /* 0xffffe40d08007986 */ /* 0x0003e8000c10190a */
[----:B------:R-:W2:Y:S02]  /*0300*/  LDG.E R0, desc[UR10][R6.64+-0x18] ;  /* 0xffffe80a06007981 */ /* 0x000ea4000c1e1900 */
[----:B--2---:R-:W-:-:S05]  /*0310*/  FMUL R15, R0, UR9 ;  /* 0x00000009000f7c20 */ /* 0x004fca0008400000 */
[----:B------:R2:W-:Y:S04]  /*0320*/  STG.E desc[UR10][R8.64+-0x18], R15 ;  /* 0xffffe80f08007986 */ /* 0x0005e8000c10190a */
[----:B------:R-:W3:Y:S02]  /*0330*/  LDG.E R0, desc[UR10][R6.64+-0x14] ;  /* 0xffffec0a06007981 */ /* 0x000ee4000c1e1900 */
[----:B---3--:R-:W-:-:S05]  /*0340*/  FMUL R17, R0, UR9 ;  /* 0x0000000900117c20 */ /* 0x008fca0008400000 */
[----:B------:R3:W-:Y:S04]  /*0350*/  STG.E desc[UR10][R8.64+-0x14], R17 ;  /* 0xffffec1108007986 */ /* 0x0007e8000c10190a */
[----:B------:R-:W0:Y:S02]  /*0360*/  LDG.E R0, desc[UR10][R6.64+-0x10] ;  /* 0xfffff00a06007981 */ /* 0x000e24000c1e1900 */
[----:B0-----:R-:W-:-:S05]  /*0370*/  FMUL R11, R0, UR9 ;  /* 0x00000009000b7c20 */ /* 0x001fca0008400000 */
[----:B------:R0:W-:Y:S04]  /*0380*/  STG.E desc[UR10][R8.64+-0x10], R11 ;  /* 0xfffff00b08007986 */ /* 0x0001e8000c10190a */
[----:B------:R-:W1:Y:S02]  /*0390*/  LDG.E R0, desc[UR10][R6.64+-0xc] ;  /* 0xfffff40a06007981 */ /* 0x000e64000c1e1900 */
[----:B-1----:R-:W-:-:S05]  /*03a0*/  FMUL R13, R0, UR9 ;  /* 0x00000009000d7c20 */ /* 0x002fca0008400000 */
        /* <DEDUP_REMOVED lines=18> */
[----:B------:R-:W-:Y:S04]  /*04d0*/  STG.E desc[UR10][R8.64+0xc], R17 ;  /* 0x00000c1108007986 */ /* 0x000fe8000c10190a */
[----:B------:R-:W0:Y:S02]  /*04e0*/  LDG.E R0, desc[UR10][R6.64+0x10] ;  /* 0x0000100a06007981 */ /* 0x000e24000c1e1900 */
[----:B0-----:R-:W-:-:S05]  /*04f0*/  FMUL R11, R0, UR9 ;  /* 0x00000009000b7c20 */ /* 0x001fca0008400000 */
[----:B------:R-:W-:Y:S04]  /*0500*/  STG.E desc[UR10][R8.64+0x10], R11 ;  /* 0x0000100b08007986 */ /* 0x000fe8000c10190a */
[----:B------:R-:W1:Y:S02]  /*0510*/  LDG.E R0, desc[UR10][R6.64+0x14] ;  /* 0x0000140a06007981 */ /* 0x000e64000c1e1900 */
[----:B-1----:R-:W-:-:S05]  /*0520*/  FMUL R13, R0, UR9 ;  /* 0x00000009000d7c20 */ /* 0x002fca0008400000 */
[----:B------:R0:W-:Y:S04]  /*0530*/  STG.E desc[UR10][R8.64+0x14], R13 ;  /* 0x0000140d08007986 */ /* 0x0001e8000c10190a */
[----:B------:R-:W2:Y:S02]  /*0540*/  LDG.E R0, desc[UR10][R6.64+0x18] ;  /* 0x0000180a06007981 */ /* 0x000ea4000c1e1900 */
[----:B--2---:R-:W-:-:S05]  /*0550*/  FMUL R15, R0, UR9 ;  /* 0x00000009000f7c20 */ /* 0x004fca0008400000 */
[----:B------:R1:W-:Y:S04]  /*0560*/  STG.E desc[UR10][R8.64+0x18], R15 ;  /* 0x0000180f08007986 */ /* 0x0003e8000c10190a */
[----:B------:R-:W2:Y:S01]  /*0570*/  LDG.E R0, desc[UR10][R6.64+0x1c] ;  /* 0x00001c0a06007981 */ /* 0x000ea2000c1e1900 */
[----:B------:R-:W-:Y:S01]  /*0580*/  UIADD3 UR4, UP0, UPT, UR4, -0x10, URZ ;  /* 0xfffffff004047890 */ /* 0x000fe2000ff1e0ff */
[----:B------:R-:W-:-:S03]  /*0590*/  IADD3 R4, P1, PT, R8, 0x40, RZ ;  /* 0x0000004008047810 */ /* 0x000fc60007f3e0ff */
[----:B------:R-:W-:Y:S02]  /*05a0*/  UIADD3.X UR7, UPT, UPT, UR7, -0x1, URZ, UP0, !UPT ;  /* 0xffffffff07077890 */ /* 0x000fe400087fe4ff */
[----:B------:R-:W-:Y:S01]  /*05b0*/  UISETP.NE.U32.AND UP0, UPT, UR4, URZ, UPT ;  /* 0x000000ff0400728c */ /* 0x000fe2000bf05070 */
[----:B0-----:R-:W-:-:S03]  /*05c0*/  IMAD.X R13, RZ, RZ, R9, P1 ;  /* 0x000000ffff0d7224 */ /* 0x001fc600008e0609 */
[----:B------:R-:W-:Y:S01]  /*05d0*/  UISETP.NE.AND.EX UP0, UPT, UR7, URZ, UPT, UP0 ;  /* 0x000000ff0700728c */ /* 0x000fe2000bf05300 */
[----:B--2---:R-:W-:Y:S01]  /*05e0*/  FMUL R17, R0, UR9 ;  /* 0x0000000900117c20 */ /* 0x004fe20008400000 */
[----:B------:R-:W-:-:S04]  /*05f0*/  IADD3 R0, P0, PT, R6, 0x40, RZ ;  /* 0x0000004006007810 */ /* 0x000fc80007f1e0ff */
[----:B------:R1:W-:Y:S01]  /*0600*/  STG.E desc[UR10][R8.64+0x1c], R17 ;  /* 0x00001c1108007986 */ /* 0x0003e2000c10190a */
[----:B------:R-:W-:Y:S02]  /*0610*/  IMAD.X R7, RZ, RZ, R7, P0 ;  /* 0x000000ffff077224 */ /* 0x000fe400000e0607 */
[----:B------:R-:W-:Y:S06]  /*0620*/  BRA.U UP0, `(.L_x_1) ;  /* 0xfffffffd00107547 */ /* 0x000fec000b83ffff */
.L_x_0:
[----:B------:R-:W-:-:S04]  /*0630*/  ISETP.NE.U32.AND P0, PT, RZ, UR12, PT ;  /* 0x0000000cff007c0c */ /* 0x000fc8000bf05070 */
[----:B------:R-:W-:-:S13]  /*0640*/  ISETP.NE.AND.EX P0, PT, RZ, RZ, PT, P0 ;  /* 0x000000ffff00720c */ /* 0x000fda0003f05300 */
[----:B0-----:R-:W-:Y:S05]  /*0650*/  @!P0 EXIT ;  /* 0x000000000000894d */ /* 0x001fea0003800000 */
[----:B------:R-:W-:Y:S02]  /*0660*/  UISETP.GE.U32.AND UP0, UPT, UR12, 0x8, UPT ;  /* 0x000000080c00788c */ /* 0x000fe4000bf06070 */
[----:B------:R-:W-:Y:S02]  /*0670*/  ULOP3.LUT UR7, UR8, 0x7, URZ, 0xc0, !UPT ;  /* 0x0000000708077892 */ /* 0x000fe4000f8ec0ff */
[----:B------:R-:W-:-:S09]  /*0680*/  UISETP.GE.U32.AND.EX UP0, UPT, URZ, URZ, UPT, UP0 ;  /* 0x000000ffff00728c */ /* 0x000fd2000bf06100 */
[----:B------:R-:W-:Y:S05]  /*0690*/  BRA.U !UP0, `(.L_x_2) ;  /* 0x0000000508907547 */ /* 0x000fea000b800000 */
[----:B------:R-:W0:Y:S01]  /*06a0*/  LDCU.64 UR12, c[0x0][0x380] ;  /* 0x00007000ff0c77ac */ /* 0x000e220008000a00 */
[----:B------:R-:W-:Y:S01]  /*06b0*/  IADD3 R11, P0, PT, R2, UR5, RZ ;  /* 0x00000005020b7c10 */ /* 0x000fe2000ff1e0ff */
[----:B------:R-:W2:Y:S03]  /*06c0*/  LDCU.64 UR14, c[0x0][0x390] ;  /* 0x00007200ff0e77ac */ /* 0x000ea60008000a00 */
[----:B------:R-:W-:Y:S01]  /*06d0*/  IADD3.X R0, PT, PT, R5, UR6, RZ, P0, !PT ;  /* 0x0000000605007c10 */ /* 0x000fe200087fe4ff */
[C---:B-1----:R-:W-:Y:S01]  /*06e0*/  IMAD.SHL.U32 R8, R11.reuse, 0x4, RZ ;  /* 0x000000040b087824 */ /* 0x042fe200078e00ff */
[----:B------:R-:W-:Y:S02]  /*06f0*/  UIADD3 UR4, UPT, UPT, UR5, 0x1, URZ ;  /* 0x0000000105047890 */ /* 0x000fe4000fffe0ff */
[----:B------:R-:W-:Y:S01]  /*0700*/  SHF.L.U64.HI R11, R11, 0x2, R0 ;  /* 0x000000020b0b7819 */ /* 0x000fe20000010200 */
[----:B------:R-:W1:Y:S01]  /*0710*/  LDCU UR6, c[0x0][0x388] ;  /* 0x00007100ff0677ac */ /* 0x000e620008000800 */
[----:B0-----:R-:W-:-:S04]  /*0720*/  IADD3 R6, P0, PT, R8, UR12, RZ ;  /* 0x0000000c08067c10 */ /* 0x001fc8000ff1e0ff */
[----:B------:R-:W-:-:S05]  /*0730*/  IADD3.X R7, PT, PT, R11, UR13, RZ, P0, !PT ;  /* 0x0000000d0b077c10 */ /* 0x000fca00087fe4ff */
[----:B------:R-:W1:Y:S01]  /*0740*/  LDG.E R6, desc[UR10][R6.64] ;  /* 0x0000000a06067981 */ /* 0x000e62000c1e1900 */
[----:B------:R-:W-:-:S05]  /*0750*/  IADD3 R4, P0, PT, R2, UR4, RZ ;  /* 0x0000000402047c10 */ /* 0x000fca000ff1e0ff */
[----:B------:R-:W-:Y:S01]  /*0760*/  IMAD.X R9, RZ, RZ, R5, P0 ;  /* 0x000000ffff097224 */ /* 0x000fe200000e0605 */
[----:B--2---:R-:W-:Y:S01]  /*0770*/  IADD3 R8, P0, PT, R8, UR14, RZ ;  /* 0x0000000e08087c10 */ /* 0x004fe2000ff1e0ff */
[----:B------:R-:W-:-:S03]  /*0780*/  IMAD.SHL.U32 R0, R4, 0x4, RZ ;  /* 0x0000000404007824 */ /* 0x000fc600078e00ff */
[----:B------:R-:W-:Y:S02]  /*0790*/  SHF.L.U64.HI R4, R4, 0x2, R9 ;  /* 0x0000000204047819 */ /* 0x000fe40000010209 */
[----:B------:R-:W-:Y:S02]  /*07a0*/  IADD3 R10, P1, PT, R0, UR12, RZ ;  /* 0x0000000c000a7c10 */ /* 0x000fe4000ff3e0ff */
[----:B------:R-:W-:Y:S02]  /*07b0*/  IADD3.X R9, PT, PT, R11, UR15, RZ, P0, !PT ;  /* 0x0000000f0b097c10 */ /* 0x000fe400087fe4ff */
[----:B------:R-:W-:Y:S01]  /*07c0*/  IADD3.X R11, PT, PT, R4, UR13, RZ, P1, !PT ;  /* 0x0000000d040b7c10 */ /* 0x000fe20008ffe4ff */
[----:B-1----:R-:W-:-:S05]  /*07d0*/  FMUL R15, R6, UR6 ;  /* 0x00000006060f7c20 */ /* 0x002fca0008400000 */
[----:B------:R0:W-:Y:S04]  /*07e0*/  STG.E desc[UR10][R8.64], R15 ;  /* 0x0000000f08007986 */ /* 0x0001e8000c10190a */
[----:B------:R-:W0:Y:S01]  /*07f0*/  LDG.E R10, desc[UR10][R10.64] ;  /* 0x0000000a0a0a7981 */ /* 0x000e22000c1e1900 */
[----:B------:R-:W-:-:S06]  /*0800*/  UIADD3 UR4, UPT, UPT, UR5, 0x2, URZ ;  /* 0x0000000205047890 */ /* 0x000fcc000fffe0ff */
[----:B------:R-:W-:-:S05]  /*0810*/  IADD3 R16, P0, PT, R2, UR4, RZ ;  /* 0x0000000402107c10 */ /* 0x000fca000ff1e0ff */
[----:B------:R-:W-:Y:S01]  /*0820*/  IMAD.X R7, RZ, RZ, R5, P0 ;  /* 0x000000ffff077224 */ /* 0x000fe200000e0605 */
[----:B------:R-:W-:Y:S01]  /*0830*/  IADD3 R6, P0, PT, R0, UR14, RZ ;  /* 0x0000000e00067c10 */ /* 0x000fe2000ff1e0ff */
[----:B------:R-:W-:-:S03]  /*0840*/  IMAD.SHL.U32 R14, R16, 0x4, RZ ;  /* 0x00000004100e7824 */ /* 0x000fc600078e00ff */
[----:B------:R-:W-:Y:S02]  /*0850*/  SHF.L.U64.HI R16, R16, 0x2, R7 ;  /* 0x0000000210107819 */ /* 0x000fe40000010207 */
[----:B------:R-:W-:Y:S02]  /*0860*/  IADD3 R12, P1, PT, R14, UR12, RZ ;  /* 0x0000000c0e0c7c10 */ /* 0x000fe4000ff3e0ff */
[----:B------:R-:W-:Y:S02]  /*0870*/  IADD3.X R7, PT, PT, R4, UR15, RZ, P0, !PT ;  /* 0x0000000f04077c10 */ /* 0x000fe400087fe4ff */
[----:B------:R-:W-:Y:S01]  /*0880*/  IADD3.X R13, PT, PT, R16, UR13, RZ, P1, !PT ;  /* 0x0000000d100d7c10 */ /* 0x000fe20008ffe4ff */
[----:B0-----:R-:W-:-:S05]  /*0890*/  FMUL R15, R10, UR6 ;  /* 0x000000060a0f7c20 */ /* 0x001fca0008400000 */
        /* <DEDUP_REMOVED lines=61> */
[----:B------:R-:W2:Y:S01]  /*0c70*/  LDG.E R10, desc[UR10][R10.64] ;  /* 0x0000000a0a0a7981 */ /* 0x000ea2000c1e1900 */
[----:B------:R-:W-:Y:S01]  /*0c80*/  IADD3 R6, P0, PT, R0, UR14, RZ ;  /* 0x0000000e00067c10 */ /* 0x000fe2000ff1e0ff */
[----:B------:R-:W-:-:S03]  /*0c90*/  UIADD3 UR5, UPT, UPT, UR5, 0x8, URZ ;  /* 0x0000000805057890 */ /* 0x000fc6000fffe0ff */
[----:B------:R-:W-:Y:S01]  /*0ca0*/  IADD3.X R7, PT, PT, R4, UR15, RZ, P0, !PT ;  /* 0x0000000f04077c10 */ /* 0x000fe200087fe4ff */
[----:B--2---:R-:W-:Y:S01]  /*0cb0*/  FMUL R13, R10, UR6 ;  /* 0x000000060a0d7c20 */ /* 0x004fe20008400000 */
[----:B------:R-:W-:-:S04]  /*0cc0*/  UMOV UR6, URZ ;  /* 0x000000ff00067c82 */ /* 0x000fc80008000000 */
[----:B------:R0:W-:Y:S03]  /*0cd0*/  STG.E desc[UR10][R6.64], R13 ;  /* 0x0000000d06007986 */ /* 0x0001e6000c10190a */
.L_x_2:
[----:B------:R-:W-:-:S04]  /*0ce0*/  ISETP.NE.U32.AND P0, PT, RZ, UR7, PT ;  /* 0x00000007ff007c0c */ /* 0x000fc8000bf05070 */
[----:B------:R-:W-:-:S13]  /*0cf0*/  ISETP.NE.AND.EX P0, PT, RZ, RZ, PT, P0 ;  /* 0x000000ffff00720c */ /* 0x000fda0003f05300 */
[----:B------:R-:W-:Y:S05]  /*0d00*/  @!P0 EXIT ;  /* 0x000000000000894d */ /* 0x000fea0003800000 */
[----:B------:R-:W-:Y:S01]  /*0d10*/  UISETP.GE.U32.AND UP0, UPT, UR7, 0x4, UPT ;  /* 0x000000040700788c */ /* 0x000fe2000bf06070 */
[----:B------:R-:W2:Y:S03]  /*0d20*/  LDCU UR15, c[0x0][0x388] ;  /* 0x00007100ff0f77ac */ /* 0x000ea60008000800 */
[----:B------:R-:W-:Y:S01]  /*0d30*/  UISETP.GE.U32.AND.EX UP0, UPT, URZ, URZ, UPT, UP0 ;  /* 0x000000ffff00728c */ /* 0x000fe2000bf06100 */
[----:B------:R-:W3:Y:S01]  /*0d40*/  LDCU.64 UR16, c[0x0][0x380] ;  /* 0x00007000ff1077ac */ /* 0x000ee20008000a00 */
[----:B------:R-:W4:Y:S01]  /*0d50*/  LDCU.64 UR18, c[0x0][0x390] ;  /* 0x00007200ff1277ac */ /* 0x000f220008000a00 */
[----:B------:R-:W-:Y:S01]  /*0d60*/  ULOP3.LUT UR7, UR8, 0x3, URZ, 0xc0, !UPT ;  /* 0x0000000308077892 */ /* 0x000fe2000f8ec0ff */
[----:B------:R-:W-:-:S05]  /*0d70*/  UMOV UR4, URZ ;  /* 0x000000ff00047c82 */ /* 0x000fca0008000000 */
[----:B------:R-:W-:Y:S06]  /*0d80*/  BRA.U !UP0, `(.L_x_3) ;  /* 0x0000000108d07547 */ /* 0x000fec000b800000 */
[----:B------:R-:W5:Y:S01]  /*0d90*/  LDCU.64 UR8, c[0x0][0x380] ;  /* 0x00007000ff0877ac */ /* 0x000f620008000a00 */
[----:B------:R-:W-:Y:S01]  /*0da0*/  IADD3 R0, P0, PT, R2, UR5, RZ ;  /* 0x0000000502007c10 */ /* 0x000fe2000ff1e0ff */
[----:B------:R-:W2:Y:S03]  /*0db0*/  LDCU.64 UR12, c[0x0][0x390] ;  /* 0x00007200ff0c77ac */ /* 0x000ea60008000a00 */
[----:B0-----:R-:W-:Y:S01]  /*0dc0*/  IADD3.X R7, PT, PT, R5, UR6, RZ, P0, !PT ;  /* 0x0000000605077c10 */ /* 0x001fe200087fe4ff */
[C---:B-1----:R-:W-:Y:S01]  /*0dd0*/  IMAD.SHL.U32 R8, R0.reuse, 0x4, RZ ;  /* 0x0000000400087824 */ /* 0x042fe200078e00ff */
[----:B------:R-:W-:Y:S02]  /*0de0*/  UIADD3 UR14, UPT, UPT, UR5, 0x1, URZ ;  /* 0x00000001050e7890 */ /* 0x000fe4000fffe0ff */
[----:B------:R-:W-:Y:S01]  /*0df0*/  SHF.L.U64.HI R0, R0, 0x2, R7 ;  /* 0x0000000200007819 */ /* 0x000fe20000010207 */
[----:B------:R-:W0:Y:S01]  /*0e00*/  LDCU UR6, c[0x0][0x388] ;  /* 0x00007100ff0677ac */ /* 0x000e220008000800 */
[----:B-----5:R-:W-:-:S04]  /*0e10*/  IADD3 R6, P0, PT, R8, UR8, RZ ;  /* 0x0000000808067c10 */ /* 0x020fc8000ff1e0ff */
[----:B------:R-:W-:-:S05]  /*0e20*/  IADD3.X R7, PT, PT, R0, UR9, RZ, P0, !PT ;  /* 0x0000000900077c10 */ /* 0x000fca00087fe4ff */
[----:B------:R-:W0:Y:S01]  /*0e30*/  LDG.E R6, desc[UR10][R6.64] ;  /* 0x0000000a06067981 */ /* 0x000e22000c1e1900 */
        /* <DEDUP_REMOVED lines=41> */
.L_x_3:
[----:B------:R-:W-:-:S04]  /*10d0*/  ISETP.NE.U32.AND P0, PT, RZ, UR7, PT ;  /* 0x00000007ff007c0c */ /* 0x000fc8000bf05070 */
[----:B------:R-:W-:-:S13]  /*10e0*/  ISETP.NE.AND.EX P0, PT, RZ, UR4, PT, P0 ;  /* 0x00000004ff007c0c */ /* 0x000fda000bf05300 */
[----:B--234-:R-:W-:Y:S05]  /*10f0*/  @!P0 EXIT ;  /* 0x000000000000894d */ /* 0x01cfea0003800000 */
.L_x_4:
[----:B------:R-:W-:-:S04]  /*1100*/  IADD3 R0, P0, PT, R2, UR5, RZ ;  /* 0x0000000502007c10 */ /* 0x000fc8000ff1e0ff */
[----:B0-----:R-:W-:Y:S01]  /*1110*/  IADD3.X R7, PT, PT, R5, UR6, RZ, P0, !PT ;  /* 0x0000000605077c10 */ /* 0x001fe200087fe4ff */
[----:B-12---:R-:W-:-:S03]  /*1120*/  IMAD.SHL.U32 R8, R0, 0x4, RZ ;  /* 0x0000000400087824 */ /* 0x006fc600078e00ff */
[----:B------:R-:W-:Y:S02]  /*1130*/  SHF.L.U64.HI R0, R0, 0x2, R7 ;  /* 0x0000000200007819 */ /* 0x000fe40000010207 */
[----:B------:R-:W-:-:S04]  /*1140*/  IADD3 R6, P0, PT, R8, UR16, RZ ;  /* 0x0000001008067c10 */ /* 0x000fc8000ff1e0ff */
[----:B------:R-:W-:-:S05]  /*1150*/  IADD3.X R7, PT, PT, R0, UR17, RZ, P0, !PT ;  /* 0x0000001100077c10 */ /* 0x000fca00087fe4ff */
[----:B------:R-:W2:Y:S01]  /*1160*/  LDG.E R6, desc[UR10][R6.64] ;  /* 0x0000000a06067981 */ /* 0x000ea2000c1e1900 */
[----:B------:R-:W-:Y:S01]  /*1170*/  IADD3 R8, P0, PT, R8, UR18, RZ ;  /* 0x0000001208087c10 */ /* 0x000fe2000ff1e0ff */
[----:B------:R-:W-:Y:S02]  /*1180*/  UIADD3 UR7, UP0, UPT, UR7, -0x1, URZ ;  /* 0xffffffff07077890 */ /* 0x000fe4000ff1e0ff */
[----:B------:R-:W-:Y:S01]  /*1190*/  UIADD3 UR5, UPT, UPT, UR5, 0x1, URZ ;  /* 0x0000000105057890 */ /* 0x000fe2000fffe0ff */
[----:B------:R-:W-:Y:S01]  /*11a0*/  IADD3.X R9, PT, PT, R0, UR19, RZ, P0, !PT ;  /* 0x0000001300097c10 */ /* 0x000fe200087fe4ff */
[----:B------:R-:W-:Y:S02]  /*11b0*/  UIADD3.X UR4, UPT, UPT, UR4, -0x1, URZ, UP0, !UPT ;  /* 0xffffffff04047890 */ /* 0x000fe400087fe4ff */
[----:B------:R-:W-:Y:S01]  /*11c0*/  UISETP.NE.U32.AND UP0, UPT, UR7, URZ, UPT ;  /* 0x000000ff0700728c */ /* 0x000fe2000bf05070 */
[----:B------:R-:W-:-:S03]  /*11d0*/  UMOV UR6, URZ ;  /* 0x000000ff00067c82 */ /* 0x000fc60008000000 */
[----:B------:R-:W-:Y:S01]  /*11e0*/  UISETP.NE.AND.EX UP0, UPT, UR4, URZ, UPT, UP0 ;  /* 0x000000ff0400728c */ /* 0x000fe2000bf05300 */
[----:B--2---:R-:W-:-:S05]  /*11f0*/  FMUL R11, R6, UR15 ;  /* 0x0000000f060b7c20 */ /* 0x004fca0008400000 */
[----:B------:R2:W-:Y:S03]  /*1200*/  STG.E desc[UR10][R8.64], R11 ;  /* 0x0000000b08007986 */ /* 0x0005e6000c10190a */
[----:B------:R-:W-:Y:S05]  /*1210*/  BRA.U UP0, `(.L_x_4) ;  /* 0xfffffffd00b87547 */ /* 0x000fea000b83ffff */
[----:B------:R-:W-:Y:S05]  /*1220*/  EXIT ;  /* 0x000000000000794d */ /* 0x000fea0003800000 */
.L_x_5:
[----:B------:R-:W-:-:S00]  /*1230*/  BRA `(.L_x_5) ;  /* 0xfffffffc00fc7947 */ /* 0x000fc0000383ffff */
[----:B------:R-:W-:-:S00]  /*1240*/  NOP ;  /* 0x0000000000007918 */ /* 0x000fc00000000000 */
        /* <DEDUP_REMOVED lines=11> */
.L_x_6:


//--------------------- .nv.shared.reserved.0     --------------------------
	.section	.nv.shared.reserved.0,"aw",@nobits
	.weak		__nv_reservedSMEM_offset_0_alias
	.size		__nv_reservedSMEM_offset_0_alias, 0, 64
	.other		__nv_reservedSMEM_offset_0_alias,@"STO_CUDA_RESERVED_SHARED STV_DEFAULT"
__nv_reservedSMEM_offset_0_alias:
	.zero		0
	.zero		64


//--------------------- .nv.constant0._Z32reference_matrix_scalar_multiplyPffS_mm --------------------------
	.section	.nv.constant0._Z32reference_matrix_scalar_multiplyPffS_mm,"a",@progbits
	.sectionflags	@""
	.align	4
.nv.constant0._Z32reference_matrix_scalar_multiplyPffS_mm:
	.zero		936


//--------------------- SYMBOLS --------------------------

	.type		.nv.reservedSmem.offset0,@object
	.size		.nv.reservedSmem.offset0,0x4
